	.headerflags	@"EF_CUDA_TEXMODE_UNIFIED EF_CUDA_64BIT_ADDRESS EF_CUDA_ACCELERATORS EF_CUDA_SM90 EF_CUDA_VIRTUAL_SM(EF_CUDA_SM90)"
	.elftype	@"ET_EXEC"


//--------------------- .nv.info                  --------------------------
	.section	.nv.info,"",@"SHT_CUDA_INFO"
	.align	4


	//----- nvinfo : EIATTR_REGCOUNT
	.align		4
        /*0000*/ 	.byte	0x04, 0x2f
        /*0002*/ 	.short	(.L_1 - .L_0)
	.align		4
.L_0:
        /*0004*/ 	.word	index@(triton_poi_fused_div_sub_0)
        /*0008*/ 	.word	0x0000000a


	//----- nvinfo : EIATTR_MIN_STACK_SIZE
	.align		4
.L_1:
        /*000c*/ 	.byte	0x04, 0x12
        /*000e*/ 	.short	(.L_3 - .L_2)
	.align		4
.L_2:
        /*0010*/ 	.word	index@(triton_poi_fused_div_sub_0)
        /*0014*/ 	.word	0x00000000


	//----- nvinfo : EIATTR_FRAME_SIZE
	.align		4
.L_3:
        /*0018*/ 	.byte	0x04, 0x11
        /*001a*/ 	.short	(.L_5 - .L_4)
	.align		4
.L_4:
        /*001c*/ 	.word	index@(triton_poi_fused_div_sub_0)
        /*0020*/ 	.word	0x00000000


	//----- nvinfo : EIATTR_MIN_STACK_SIZE
	.align		4
.L_5:
        /*0024*/ 	.byte	0x04, 0x12
        /*0026*/ 	.short	(.L_7 - .L_6)
	.align		4
.L_6:
        /*0028*/ 	.word	index@(triton_poi_fused_div_sub_0)
        /*002c*/ 	.word	0x00000000
.L_7:


//--------------------- .nv.info.triton_poi_fused_div_sub_0 --------------------------
	.section	.nv.info.triton_poi_fused_div_sub_0,"",@"SHT_CUDA_INFO"
	.sectionflags	@""
	.align	4


	//----- nvinfo : EIATTR_CUDA_API_VERSION
	.align		4
        /*0000*/ 	.byte	0x04, 0x37
        /*0002*/ 	.short	(.L_9 - .L_8)
.L_8:
        /*0004*/ 	.word	0x0000007c


	//----- nvinfo : EIATTR_KPARAM_INFO
	.align		4
.L_9:
        /*0008*/ 	.byte	0x04, 0x17
        /*000a*/ 	.short	(.L_11 - .L_10)
.L_10:
        /*000c*/ 	.word	0x00000000
        /*0010*/ 	.short	0x0002
        /*0012*/ 	.short	0x0010
        /*0014*/ 	.byte	0x00, 0xf0, 0x11, 0x00


	//----- nvinfo : EIATTR_KPARAM_INFO
	.align		4
.L_11:
        /*0018*/ 	.byte	0x04, 0x17
        /*001a*/ 	.short	(.L_13 - .L_12)
.L_12:
        /*001c*/ 	.word	0x00000000
        /*0020*/ 	.short	0x0001
        /*0022*/ 	.short	0x0008
        /*0024*/ 	.byte	0x00, 0xf4, 0x21, 0x00


	//----- nvinfo : EIATTR_KPARAM_INFO
	.align		4
.L_13:
        /*0028*/ 	.byte	0x04, 0x17
        /*002a*/ 	.short	(.L_15 - .L_14)
.L_14:
        /*002c*/ 	.word	0x00000000
        /*0030*/ 	.short	0x0000
        /*0032*/ 	.short	0x0000
        /*0034*/ 	.byte	0x00, 0xf4, 0x21, 0x00


	//----- nvinfo : EIATTR_SPARSE_MMA_MASK
	.align		4
.L_15:
        /*0038*/ 	.byte	0x03, 0x50
        /*003a*/ 	.short	0x0000


	//----- nvinfo : EIATTR_MAXREG_COUNT
	.align		4
        /*003c*/ 	.byte	0x03, 0x1b
        /*003e*/ 	.short	0x00ff


	//----- nvinfo : EIATTR_EXIT_INSTR_OFFSETS
	.align		4
        /*0040*/ 	.byte	0x04, 0x1c
        /*0042*/ 	.short	(.L_17 - .L_16)


	//   ....[0]....
.L_16:
        /*0044*/ 	.word	0x00000100


	//   ....[1]....
        /*0048*/ 	.word	0x00000170


	//----- nvinfo : EIATTR_REQNTID
	.align		4
.L_17:
        /*004c*/ 	.byte	0x04, 0x10
        /*004e*/ 	.short	(.L_19 - .L_18)
.L_18:
        /*0050*/ 	.word	0x00000080
        /*0054*/ 	.word	0x00000001
        /*0058*/ 	.word	0x00000001


	//----- nvinfo : EIATTR_CRS_STACK_SIZE
	.align		4
.L_19:
        /*005c*/ 	.byte	0x04, 0x1e
        /*005e*/ 	.short	(.L_21 - .L_20)
.L_20:
        /*0060*/ 	.word	0x00000000


	//----- nvinfo : EIATTR_CBANK_PARAM_SIZE
	.align		4
.L_21:
        /*0064*/ 	.byte	0x03, 0x19
        /*0066*/ 	.short	0x0014


	//----- nvinfo : EIATTR_PARAM_CBANK
	.align		4
        /*0068*/ 	.byte	0x04, 0x0a
        /*006a*/ 	.short	(.L_23 - .L_22)
	.align		4
.L_22:
        /*006c*/ 	.word	index@(.nv.constant0.triton_poi_fused_div_sub_0)
        /*0070*/ 	.short	0x0210
        /*0072*/ 	.short	0x0014


	//----- nvinfo : EIATTR_SW_WAR
	.align		4
.L_23:
        /*0074*/ 	.byte	0x04, 0x36
        /*0076*/ 	.short	(.L_25 - .L_24)
.L_24:
        /*0078*/ 	.word	0x00000008
.L_25:


//--------------------- .nv.callgraph             --------------------------
	.section	.nv.callgraph,"",@"SHT_CUDA_CALLGRAPH"
	.align	4
	.sectionentsize	8
	.align		4
        /*0000*/ 	.word	0x00000000
	.align		4
        /*0004*/ 	.word	0xffffffff
	.align		4
        /*0008*/ 	.word	0x00000000
	.align		4
        /*000c*/ 	.word	0xfffffffe
	.align		4
        /*0010*/ 	.word	0x00000000
	.align		4
        /*0014*/ 	.word	0xfffffffd
	.align		4
        /*0018*/ 	.word	0x00000000
	.align		4
        /*001c*/ 	.word	0xfffffffc


//--------------------- .text.triton_poi_fused_div_sub_0 --------------------------
	.section	.text.triton_poi_fused_div_sub_0,"ax",@progbits
	.align	128
        .global         triton_poi_fused_div_sub_0
        .type           triton_poi_fused_div_sub_0,@function
        .size           triton_poi_fused_div_sub_0,(.L_x_3 - triton_poi_fused_div_sub_0)
        .other          triton_poi_fused_div_sub_0,@"STO_CUDA_ENTRY STV_DEFAULT"
triton_poi_fused_div_sub_0:
.text.triton_poi_fused_div_sub_0:
[----:B------:R-:W0:Y:S02]  /*0000*/  LDC R1, c[0x0][0x28] ;  /* 0x00000a00ff017b82 */ /* 0x000e240000000800 */
[----:B------:R-:W1:Y:S01]  /*0010*/  S2R R0, SR_TID.X ;  /* 0x0000000000007919 */ /* 0x000e620000002100 */
[----:B------:R-:W2:Y:S01]  /*0020*/  LDC.64 R4, c[0x0][0x218] ;  /* 0x00008600ff047b82 */ /* 0x000ea20000000a00 */
[----:B------:R-:W-:Y:S01]  /*0030*/  ULDC.64 UR4, c[0x0][0x208] ;  /* 0x0000820000047ab9 */ /* 0x000fe20000000a00 */
[----:B------:R-:W-:Y:S01]  /*0040*/  BSSY B0, `(.L_x_0) ;  /* 0x000000b000007945 */ /* 0x000fe20003800000 */
[----:B------:R-:W3:Y:S01]  /*0050*/  S2R R7, SR_CTAID.X ;  /* 0x0000000000077919 */ /* 0x000ee20000002500 */
[----:B------:R-:W-:Y:S02]  /*0060*/  CS2R R2, SRZ ;  /* 0x0000000000027805 */ /* 0x000fe4000001ff00 */
[----:B-1----:R-:W-:-:S04]  /*0070*/  SHF.L.U32 R0, R0, 0x1, RZ ;  /* 0x0000000100007819 */ /* 0x002fc800000006ff */
[----:B------:R-:W-:-:S04]  /*0080*/  LOP3.LUT R0, R0, 0xfe, RZ, 0xc0, !PT ;  /* 0x000000fe00007812 */ /* 0x000fc800078ec0ff */
[----:B---3--:R-:W-:-:S04]  /*0090*/  LEA R7, R7, R0, 0x8 ;  /* 0x0000000007077211 */ /* 0x008fc800078e40ff */
[----:B------:R-:W-:-:S13]  /*00a0*/  ISETP.GE.AND P0, PT, R7, 0x100, PT ;  /* 0x000001000700780c */ /* 0x000fda0003f06270 */
[----:B--2---:R-:W-:Y:S05]  /*00b0*/  @P0 BRA `(.L_x_1) ;  /* 0x00000000000c0947 */ /* 0x004fea0003800000 */
[----:B------:R-:W1:Y:S02]  /*00c0*/  LDC.64 R2, c[0x0][0x210] ;  /* 0x00008400ff027b82 */ /* 0x000e640000000a00 */
[----:B-1----:R-:W-:-:S06]  /*00d0*/  IMAD.WIDE R2, R7, 0x4, R2 ;  /* 0x0000000407027825 */ /* 0x002fcc00078e0202 */
[----:B------:R-:W5:Y:S02]  /*00e0*/  LDG.E.64 R2, desc[UR4][R2.64] ;  /* 0x0000000402027981 */ /* 0x000f64000c1e1b00 */
.L_x_1:
[----:B------:R-:W-:Y:S05]  /*00f0*/  BSYNC B0 ;  /* 0x0000000000007941 */ /* 0x000fea0003800000 */
.L_x_0:
[----:B------:R-:W-:Y:S05]  /*0100*/  @P0 EXIT ;  /* 0x000000000000094d */ /* 0x000fea0003800000 */
[----:B-----5:R-:W-:Y:S01]  /*0110*/  FADD R0, R2, -4 ;  /* 0xc080000002007421 */ /* 0x020fe20000000000 */
[----:B------:R-:W-:Y:S01]  /*0120*/  FADD R6, R3, -4 ;  /* 0xc080000003067421 */ /* 0x000fe20000000000 */
[----:B------:R-:W-:-:S04]  /*0130*/  IMAD.WIDE R2, R7, 0x4, R4 ;  /* 0x0000000407027825 */ /* 0x000fc800078e0204 */
[----:B------:R-:W-:Y:S01]  /*0140*/  FMUL R4, R0, 0.25 ;  /* 0x3e80000000047820 */ /* 0x000fe20000400000 */
[----:B------:R-:W-:-:S05]  /*0150*/  FMUL R5, R6, 0.25 ;  /* 0x3e80000006057820 */ /* 0x000fca0000400000 */
[----:B------:R-:W-:Y:S01]  /*0160*/  STG.E.64 desc[UR4][R2.64], R4 ;  /* 0x0000000402007986 */ /* 0x000fe2000c101b04 */
[----:B------:R-:W-:Y:S05]  /*0170*/  EXIT ;  /* 0x000000000000794d */ /* 0x000fea0003800000 */
.L_x_2:
[----:B------:R-:W-:-:S00]  /*0180*/  BRA `(.L_x_2) ;  /* 0xfffffffc00fc7947 */ /* 0x000fc0000383ffff */
[----:B------:R-:W-:-:S00]  /*0190*/  NOP ;  /* 0x0000000000007918 */ /* 0x000fc00000000000 */
        /* <DEDUP_REMOVED lines=14> */
.L_x_3:


//--------------------- .nv.constant0.triton_poi_fused_div_sub_0 --------------------------
	.section	.nv.constant0.triton_poi_fused_div_sub_0,"a",@progbits
	.sectionflags	@""
	.align	4
.nv.constant0.triton_poi_fused_div_sub_0:
	.zero		548
